//
// Generated by NVIDIA NVVM Compiler
//
// Compiler Build ID: CL-36424714
// Cuda compilation tools, release 13.0, V13.0.88
// Based on NVVM 20.0.0
//

.version 9.0
.target sm_100
.address_size 64

	// .globl	_Z26get_ideal_pte_combinationsPiS_

.visible .entry _Z26get_ideal_pte_combinationsPiS_(
	.param .u64 .ptr .align 1 _Z26get_ideal_pte_combinationsPiS__param_0,
	.param .u64 .ptr .align 1 _Z26get_ideal_pte_combinationsPiS__param_1
)
{
	.reg .b32 	%r<3>;
	.reg .b64 	%rd<8>;

	ld.param.u64 	%rd1, [_Z26get_ideal_pte_combinationsPiS__param_0];
	ld.param.u64 	%rd2, [_Z26get_ideal_pte_combinationsPiS__param_1];
	cvta.to.global.u64 	%rd3, %rd2;
	cvta.to.global.u64 	%rd4, %rd1;
	mov.u32 	%r1, %tid.x;
	mul.wide.u32 	%rd5, %r1, 4;
	add.s64 	%rd6, %rd4, %rd5;
	ld.global.u32 	%r2, [%rd6];
	add.s64 	%rd7, %rd3, %rd5;
	st.global.u32 	[%rd7], %r2;
	ret;

}


// ===== COMPILED SASS (sm_100) =====

	.target	sm_100

	.elftype	@"ET_EXEC"


//--------------------- .note.nv.tkinfo           --------------------------
	.section	.note.nv.tkinfo,"",@"SHT_NOTE"
	.sectionflags	@"SHF_NOTE_NV_TKINFO"
	.tkinfo
        /*0018*/ 	.word	0x00000002
        /*0030*/ 	.string	""
        /*0030*/ 	.string	"ptxas"
        /*0030*/ 	.string	"Cuda compilation tools, release 13.0, V13.0.88"
        /*0030*/ 	.string	"Build cuda_13.0.r13.0/compiler.36424714_0"
        /*0030*/ 	.string	"-arch sm_100 -m 64 "



//--------------------- .note.nv.cuinfo           --------------------------
	.section	.note.nv.cuinfo,"",@"SHT_NOTE"
	.sectionflags	@"SHF_NOTE_NV_CUINFO"
        /*0018*/ 	.short	0x0002
        /*001a*/ 	.short	0x0064
        /*001c*/ 	.short	0x0082
	.zero		2


//--------------------- .nv.info                  --------------------------
	.section	.nv.info,"",@"SHT_CUDA_INFO"
	.align	4


	//----- nvinfo : EIATTR_REGCOUNT
	.align		4
        /*0000*/ 	.byte	0x04, 0x2f
        /*0002*/ 	.short	(.L_1 - .L_0)
	.align		4
.L_0:
        /*0004*/ 	.word	index@(_Z26get_ideal_pte_combinationsPiS_)
        /*0008*/ 	.word	0x0000000a


	//----- nvinfo : EIATTR_FRAME_SIZE
	.align		4
.L_1:
        /*000c*/ 	.byte	0x04, 0x11
        /*000e*/ 	.short	(.L_3 - .L_2)
	.align		4
.L_2:
        /*0010*/ 	.word	index@(_Z26get_ideal_pte_combinationsPiS_)
        /*0014*/ 	.word	0x00000000


	//----- nvinfo : EIATTR_MIN_STACK_SIZE
	.align		4
.L_3:
        /*0018*/ 	.byte	0x04, 0x12
        /*001a*/ 	.short	(.L_5 - .L_4)
	.align		4
.L_4:
        /*001c*/ 	.word	index@(_Z26get_ideal_pte_combinationsPiS_)
        /*0020*/ 	.word	0x00000000
.L_5:


//--------------------- .nv.compat                --------------------------
	.section	.nv.compat,"",@"SHT_CUDA_COMPAT_INFO"
	.align	4
        /*0000*/ 	.byte	0x02, 0x09, 0x00, 0x00, 0x02, 0x02, 0x01, 0x00, 0x02, 0x05, 0x05, 0x00, 0x03, 0x07, 0x01, 0x01
        /*0010*/ 	.byte	0x02, 0x03, 0x00, 0x00, 0x02, 0x06, 0x01, 0x00, 0x04, 0x0b, 0x08, 0x00, 0x09, 0x00, 0x00, 0x00
        /*0020*/ 	.byte	0x00, 0x00, 0x00, 0x00


//--------------------- .nv.info._Z26get_ideal_pte_combinationsPiS_ --------------------------
	.section	.nv.info._Z26get_ideal_pte_combinationsPiS_,"",@"SHT_CUDA_INFO"
	.sectionflags	@""
	.align	4


	//----- nvinfo : EIATTR_CUDA_API_VERSION
	.align		4
        /*0000*/ 	.byte	0x04, 0x37
        /*0002*/ 	.short	(.L_7 - .L_6)
.L_6:
        /*0004*/ 	.word	0x00000082


	//----- nvinfo : EIATTR_KPARAM_INFO
	.align		4
.L_7:
        /*0008*/ 	.byte	0x04, 0x17
        /*000a*/ 	.short	(.L_9 - .L_8)
.L_8:
        /*000c*/ 	.word	0x00000000
        /*0010*/ 	.short	0x0001
        /*0012*/ 	.short	0x0008
        /*0014*/ 	.byte	0x00, 0xf5, 0x21, 0x00


	//----- nvinfo : EIATTR_KPARAM_INFO
	.align		4
.L_9:
        /*0018*/ 	.byte	0x04, 0x17
        /*001a*/ 	.short	(.L_11 - .L_10)
.L_10:
        /*001c*/ 	.word	0x00000000
        /*0020*/ 	.short	0x0000
        /*0022*/ 	.short	0x0000
        /*0024*/ 	.byte	0x00, 0xf5, 0x21, 0x00


	//----- nvinfo : EIATTR_SPARSE_MMA_MASK
	.align		4
.L_11:
        /*0028*/ 	.byte	0x03, 0x50
        /*002a*/ 	.short	0x0000


	//----- nvinfo : EIATTR_MAXREG_COUNT
	.align		4
        /*002c*/ 	.byte	0x03, 0x1b
        /*002e*/ 	.short	0x00ff


	//----- nvinfo : EIATTR_MERCURY_ISA_VERSION
	.align		4
        /*0030*/ 	.byte	0x03, 0x5f
        /*0032*/ 	.short	0x0101


	//----- nvinfo : EIATTR_VRC_CTA_INIT_COUNT
	.align		4
        /*0034*/ 	.byte	0x02, 0x4a
	.zero		1
	.zero		1


	//----- nvinfo : EIATTR_EXIT_INSTR_OFFSETS
	.align		4
        /*0038*/ 	.byte	0x04, 0x1c
        /*003a*/ 	.short	(.L_13 - .L_12)


	//   ....[0]....
.L_12:
        /*003c*/ 	.word	0x00000090


	//----- nvinfo : EIATTR_CBANK_PARAM_SIZE
	.align		4
.L_13:
        /*0040*/ 	.byte	0x03, 0x19
        /*0042*/ 	.short	0x0010


	//----- nvinfo : EIATTR_PARAM_CBANK
	.align		4
        /*0044*/ 	.byte	0x04, 0x0a
        /*0046*/ 	.short	(.L_15 - .L_14)
	.align		4
.L_14:
        /*0048*/ 	.word	index@(.nv.constant0._Z26get_ideal_pte_combinationsPiS_)
        /*004c*/ 	.short	0x0380
        /*004e*/ 	.short	0x0010


	//----- nvinfo : EIATTR_SW_WAR
	.align		4
.L_15:
        /*0050*/ 	.byte	0x04, 0x36
        /*0052*/ 	.short	(.L_17 - .L_16)
.L_16:
        /*0054*/ 	.word	0x00000008
.L_17:


//--------------------- .nv.callgraph             --------------------------
	.section	.nv.callgraph,"",@"SHT_CUDA_CALLGRAPH"
	.align	4
	.sectionentsize	8
	.align		4
        /*0000*/ 	.word	0x00000000
	.align		4
        /*0004*/ 	.word	0xffffffff
	.align		4
        /*0008*/ 	.word	0x00000000
	.align		4
        /*000c*/ 	.word	0xfffffffe
	.align		4
        /*0010*/ 	.word	0x00000000
	.align		4
        /*0014*/ 	.word	0xfffffffd
	.align		4
        /*0018*/ 	.word	0x00000000
	.align		4
        /*001c*/ 	.word	0xfffffffc


//--------------------- .text._Z26get_ideal_pte_combinationsPiS_ --------------------------
	.section	.text._Z26get_ideal_pte_combinationsPiS_,"ax",@progbits
	.align	128
        .global         _Z26get_ideal_pte_combinationsPiS_
        .type           _Z26get_ideal_pte_combinationsPiS_,@function
        .size           _Z26get_ideal_pte_combinationsPiS_,(.L_x_1 - _Z26get_ideal_pte_combinationsPiS_)
        .other          _Z26get_ideal_pte_combinationsPiS_,@"STO_CUDA_ENTRY STV_DEFAULT"
_Z26get_ideal_pte_combinationsPiS_:
.text._Z26get_ideal_pte_combinationsPiS_:
[----:B------:R-:W-:Y:S01]  /*0000*/  LDC R1, c[0x0][0x37c] ;  /* 0x0000df00ff017b82 */ /* 0x000fe20000000800 */
[----:B------:R-:W0:Y:S07]  /*0010*/  S2R R7, SR_TID.X ;  /* 0x0000000000077919 */ /* 0x000e2e0000002100 */
[----:B------:R-:W0:Y:S01]  /*0020*/  LDC.64 R2, c[0x0][0x380] ;  /* 0x0000e000ff027b82 */ /* 0x000e220000000a00 */
[----:B------:R-:W1:Y:S07]  /*0030*/  LDCU.64 UR4, c[0x0][0x358] ;  /* 0x00006b00ff0477ac */ /* 0x000e6e0008000a00 */
[----:B------:R-:W2:Y:S01]  /*0040*/  LDC.64 R4, c[0x0][0x388] ;  /* 0x0000e200ff047b82 */ /* 0x000ea20000000a00 */
[----:B0-----:R-:W-:-:S06]  /*0050*/  IMAD.WIDE.U32 R2, R7, 0x4, R2 ;  /* 0x0000000407027825 */ /* 0x001fcc00078e0002 */
[----:B-1----:R-:W3:Y:S01]  /*0060*/  LDG.E R3, desc[UR4][R2.64] ;  /* 0x0000000402037981 */ /* 0x002ee2000c1e1900 */
[----:B--2---:R-:W-:-:S05]  /*0070*/  IMAD.WIDE.U32 R4, R7, 0x4, R4 ;  /* 0x0000000407047825 */ /* 0x004fca00078e0004 */
[----:B---3--:R-:W-:Y:S01]  /*0080*/  STG.E desc[UR4][R4.64], R3 ;  /* 0x0000000304007986 */ /* 0x008fe2000c101904 */
[----:B------:R-:W-:Y:S05]  /*0090*/  EXIT ;  /* 0x000000000000794d */ /* 0x000fea0003800000 */
.L_x_0:
[----:B------:R-:W-:-:S00]  /*00a0*/  BRA `(.L_x_0) ;  /* 0xfffffffc00fc7947 */ /* 0x000fc0000383ffff */
[----:B------:R-:W-:-:S00]  /*00b0*/  NOP ;  /* 0x0000000000007918 */ /* 0x000fc00000000000 */
        /* <DEDUP_REMOVED lines=12> */
.L_x_1:


//--------------------- .nv.shared.reserved.0     --------------------------
	.section	.nv.shared.reserved.0,"aw",@nobits
	.weak		__nv_reservedSMEM_offset_0_alias
	.size		__nv_reservedSMEM_offset_0_alias, 0, 64
	.other		__nv_reservedSMEM_offset_0_alias,@"STO_CUDA_RESERVED_SHARED STV_DEFAULT"
__nv_reservedSMEM_offset_0_alias:
	.zero		0
	.zero		64


//--------------------- .nv.constant0._Z26get_ideal_pte_combinationsPiS_ --------------------------
	.section	.nv.constant0._Z26get_ideal_pte_combinationsPiS_,"a",@progbits
	.sectionflags	@""
	.align	4
.nv.constant0._Z26get_ideal_pte_combinationsPiS_:
	.zero		912


//--------------------- SYMBOLS --------------------------

	.type		.nv.reservedSmem.offset0,@object
	.size		.nv.reservedSmem.offset0,0x4
